	.headerflags	@"EF_CUDA_TEXMODE_UNIFIED EF_CUDA_64BIT_ADDRESS EF_CUDA_ACCELERATORS EF_CUDA_SM90 EF_CUDA_VIRTUAL_SM(EF_CUDA_SM90)"
	.elftype	@"ET_EXEC"


//--------------------- .nv.info                  --------------------------
	.section	.nv.info,"",@"SHT_CUDA_INFO"
	.align	4


	//----- nvinfo : EIATTR_REGCOUNT
	.align		4
        /*0000*/ 	.byte	0x04, 0x2f
        /*0002*/ 	.short	(.L_3 - .L_2)
	.align		4
.L_2:
        /*0004*/ 	.word	index@(triton_poi_fused__native_batch_norm_legit_no_training_add_relu_24)
        /*0008*/ 	.word	0x00000017


	//----- nvinfo : EIATTR_MIN_STACK_SIZE
	.align		4
.L_3:
        /*000c*/ 	.byte	0x04, 0x12
        /*000e*/ 	.short	(.L_5 - .L_4)
	.align		4
.L_4:
        /*0010*/ 	.word	index@(triton_poi_fused__native_batch_norm_legit_no_training_add_relu_24)
        /*0014*/ 	.word	0x00000000


	//----- nvinfo : EIATTR_FRAME_SIZE
	.align		4
.L_5:
        /*0018*/ 	.byte	0x04, 0x11
        /*001a*/ 	.short	(.L_7 - .L_6)
	.align		4
.L_6:
        /*001c*/ 	.word	index@(triton_poi_fused__native_batch_norm_legit_no_training_add_relu_24)
        /*0020*/ 	.word	0x00000000


	//----- nvinfo : EIATTR_MIN_STACK_SIZE
	.align		4
.L_7:
        /*0024*/ 	.byte	0x04, 0x12
        /*0026*/ 	.short	(.L_9 - .L_8)
	.align		4
.L_8:
        /*0028*/ 	.word	index@(triton_poi_fused__native_batch_norm_legit_no_training_add_relu_24)
        /*002c*/ 	.word	0x00000000
.L_9:


//--------------------- .nv.info.triton_poi_fused__native_batch_norm_legit_no_training_add_relu_24 --------------------------
	.section	.nv.info.triton_poi_fused__native_batch_norm_legit_no_training_add_relu_24,"",@"SHT_CUDA_INFO"
	.sectionflags	@""
	.align	4


	//----- nvinfo : EIATTR_CUDA_API_VERSION
	.align		4
        /*0000*/ 	.byte	0x04, 0x37
        /*0002*/ 	.short	(.L_11 - .L_10)
.L_10:
        /*0004*/ 	.word	0x0000007c


	//----- nvinfo : EIATTR_KPARAM_INFO
	.align		4
.L_11:
        /*0008*/ 	.byte	0x04, 0x17
        /*000a*/ 	.short	(.L_13 - .L_12)
.L_12:
        /*000c*/ 	.word	0x00000000
        /*0010*/ 	.short	0x0007
        /*0012*/ 	.short	0x0038
        /*0014*/ 	.byte	0x00, 0xf0, 0x11, 0x00


	//----- nvinfo : EIATTR_KPARAM_INFO
	.align		4
.L_13:
        /*0018*/ 	.byte	0x04, 0x17
        /*001a*/ 	.short	(.L_15 - .L_14)
.L_14:
        /*001c*/ 	.word	0x00000000
        /*0020*/ 	.short	0x0006
        /*0022*/ 	.short	0x0030
        /*0024*/ 	.byte	0x00, 0xf4, 0x21, 0x00


	//----- nvinfo : EIATTR_KPARAM_INFO
	.align		4
.L_15:
        /*0028*/ 	.byte	0x04, 0x17
        /*002a*/ 	.short	(.L_17 - .L_16)
.L_16:
        /*002c*/ 	.word	0x00000000
        /*0030*/ 	.short	0x0005
        /*0032*/ 	.short	0x0028
        /*0034*/ 	.byte	0x00, 0xf4, 0x21, 0x00


	//----- nvinfo : EIATTR_KPARAM_INFO
	.align		4
.L_17:
        /*0038*/ 	.byte	0x04, 0x17
        /*003a*/ 	.short	(.L_19 - .L_18)
.L_18:
        /*003c*/ 	.word	0x00000000
        /*0040*/ 	.short	0x0004
        /*0042*/ 	.short	0x0020
        /*0044*/ 	.byte	0x00, 0xf4, 0x21, 0x00


	//----- nvinfo : EIATTR_KPARAM_INFO
	.align		4
.L_19:
        /*0048*/ 	.byte	0x04, 0x17
        /*004a*/ 	.short	(.L_21 - .L_20)
.L_20:
        /*004c*/ 	.word	0x00000000
        /*0050*/ 	.short	0x0003
        /*0052*/ 	.short	0x0018
        /*0054*/ 	.byte	0x00, 0xf4, 0x21, 0x00


	//----- nvinfo : EIATTR_KPARAM_INFO
	.align		4
.L_21:
        /*0058*/ 	.byte	0x04, 0x17
        /*005a*/ 	.short	(.L_23 - .L_22)
.L_22:
        /*005c*/ 	.word	0x00000000
        /*0060*/ 	.short	0x0002
        /*0062*/ 	.short	0x0010
        /*0064*/ 	.byte	0x00, 0xf4, 0x21, 0x00


	//----- nvinfo : EIATTR_KPARAM_INFO
	.align		4
.L_23:
        /*0068*/ 	.byte	0x04, 0x17
        /*006a*/ 	.short	(.L_25 - .L_24)
.L_24:
        /*006c*/ 	.word	0x00000000
        /*0070*/ 	.short	0x0001
        /*0072*/ 	.short	0x0008
        /*0074*/ 	.byte	0x00, 0xf4, 0x21, 0x00


	//----- nvinfo : EIATTR_KPARAM_INFO
	.align		4
.L_25:
        /*0078*/ 	.byte	0x04, 0x17
        /*007a*/ 	.short	(.L_27 - .L_26)
.L_26:
        /*007c*/ 	.word	0x00000000
        /*0080*/ 	.short	0x0000
        /*0082*/ 	.short	0x0000
        /*0084*/ 	.byte	0x00, 0xf4, 0x21, 0x00


	//----- nvinfo : EIATTR_SPARSE_MMA_MASK
	.align		4
.L_27:
        /*0088*/ 	.byte	0x03, 0x50
        /*008a*/ 	.short	0x0000


	//----- nvinfo : EIATTR_MAXREG_COUNT
	.align		4
        /*008c*/ 	.byte	0x03, 0x1b
        /*008e*/ 	.short	0x00ff


	//----- nvinfo : EIATTR_EXIT_INSTR_OFFSETS
	.align		4
        /*0090*/ 	.byte	0x04, 0x1c
        /*0092*/ 	.short	(.L_29 - .L_28)


	//   ....[0]....
.L_28:
        /*0094*/ 	.word	0x00000460


	//----- nvinfo : EIATTR_REQNTID
	.align		4
.L_29:
        /*0098*/ 	.byte	0x04, 0x10
        /*009a*/ 	.short	(.L_31 - .L_30)
.L_30:
        /*009c*/ 	.word	0x00000080
        /*00a0*/ 	.word	0x00000001
        /*00a4*/ 	.word	0x00000001


	//----- nvinfo : EIATTR_CBANK_PARAM_SIZE
	.align		4
.L_31:
        /*00a8*/ 	.byte	0x03, 0x19
        /*00aa*/ 	.short	0x003c


	//----- nvinfo : EIATTR_PARAM_CBANK
	.align		4
        /*00ac*/ 	.byte	0x04, 0x0a
        /*00ae*/ 	.short	(.L_33 - .L_32)
	.align		4
.L_32:
        /*00b0*/ 	.word	index@(.nv.constant0.triton_poi_fused__native_batch_norm_legit_no_training_add_relu_24)
        /*00b4*/ 	.short	0x0210
        /*00b6*/ 	.short	0x003c


	//----- nvinfo : EIATTR_SW_WAR
	.align		4
.L_33:
        /*00b8*/ 	.byte	0x04, 0x36
        /*00ba*/ 	.short	(.L_35 - .L_34)
.L_34:
        /*00bc*/ 	.word	0x00000008
.L_35:


//--------------------- .nv.callgraph             --------------------------
	.section	.nv.callgraph,"",@"SHT_CUDA_CALLGRAPH"
	.align	4
	.sectionentsize	8
	.align		4
        /*0000*/ 	.word	0x00000000
	.align		4
        /*0004*/ 	.word	0xffffffff
	.align		4
        /*0008*/ 	.word	0x00000000
	.align		4
        /*000c*/ 	.word	0xfffffffe
	.align		4
        /*0010*/ 	.word	0x00000000
	.align		4
        /*0014*/ 	.word	0xfffffffd
	.align		4
        /*0018*/ 	.word	0x00000000
	.align		4
        /*001c*/ 	.word	0xfffffffc


//--------------------- .nv.constant4             --------------------------
	.section	.nv.constant4,"a",@progbits
	.align	8
	.align		8
.nv.constant4:
        /*0000*/ 	.dword	_$_str
	.align		8
        /*0008*/ 	.dword	_$_str_$_2


//--------------------- .text.triton_poi_fused__native_batch_norm_legit_no_training_add_relu_24 --------------------------
	.section	.text.triton_poi_fused__native_batch_norm_legit_no_training_add_relu_24,"ax",@progbits
	.align	128
        .global         triton_poi_fused__native_batch_norm_legit_no_training_add_relu_24
        .type           triton_poi_fused__native_batch_norm_legit_no_training_add_relu_24,@function
        .size           triton_poi_fused__native_batch_norm_legit_no_training_add_relu_24,(.L_x_1 - triton_poi_fused__native_batch_norm_legit_no_training_add_relu_24)
        .other          triton_poi_fused__native_batch_norm_legit_no_training_add_relu_24,@"STO_CUDA_ENTRY STV_DEFAULT"
triton_poi_fused__native_batch_norm_legit_no_training_add_relu_24:
.text.triton_poi_fused__native_batch_norm_legit_no_training_add_relu_24:
[----:B------:R-:W-:Y:S01]  /*0000*/  LDC R1, c[0x0][0x28] ;  /* 0x00000a00ff017b82 */ /* 0x000fe20000000800 */
[----:B------:R-:W1:Y:S07]  /*0010*/  S2R R0, SR_TID.X ;  /* 0x0000000000007919 */ /* 0x000e6e0000002100 */
[----:B------:R-:W2:Y:S01]  /*0020*/  LDC.64 R10, c[0x0][0x220] ;  /* 0x00008800ff0a7b82 */ /* 0x000ea20000000a00 */
[----:B------:R-:W-:Y:S01]  /*0030*/  ULDC.64 UR4, c[0x0][0x208] ;  /* 0x0000820000047ab9 */ /* 0x000fe20000000a00 */
[----:B------:R-:W3:Y:S06]  /*0040*/  S2R R5, SR_CTAID.X ;  /* 0x0000000000057919 */ /* 0x000eec0000002500 */
[----:B------:R-:W4:Y:S08]  /*0050*/  LDC.64 R12, c[0x0][0x218] ;  /* 0x00008600ff0c7b82 */ /* 0x000f300000000a00 */
[----:B------:R-:W5:Y:S08]  /*0060*/  LDC.64 R16, c[0x0][0x228] ;  /* 0x00008a00ff107b82 */ /* 0x000f700000000a00 */
[----:B------:R-:W4:Y:S01]  /*0070*/  LDC.64 R18, c[0x0][0x230] ;  /* 0x00008c00ff127b82 */ /* 0x000f220000000a00 */
[----:B-1----:R-:W-:-:S07]  /*0080*/  SHF.L.U32 R0, R0, 0x2, RZ ;  /* 0x0000000200007819 */ /* 0x002fce00000006ff */
[----:B------:R-:W1:Y:S01]  /*0090*/  LDC.64 R8, c[0x0][0x238] ;  /* 0x00008e00ff087b82 */ /* 0x000e620000000a00 */
[----:B---3--:R-:W-:Y:S02]  /*00a0*/  SHF.R.S32.HI R3, RZ, 0x16, R5 ;  /* 0x00000016ff037819 */ /* 0x008fe40000011405 */
[----:B------:R-:W-:Y:S02]  /*00b0*/  LOP3.LUT R0, R0, 0x1fc, RZ, 0xc0, !PT ;  /* 0x000001fc00007812 */ /* 0x000fe400078ec0ff */
[----:B------:R-:W-:Y:S02]  /*00c0*/  SGXT R3, R3, 0x1 ;  /* 0x000000010303781a */ /* 0x000fe40000000200 */
[----:B------:R-:W-:Y:S02]  /*00d0*/  LEA R0, R5, R0, 0x9 ;  /* 0x0000000005007211 */ /* 0x000fe400078e48ff */
[----:B------:R-:W3:Y:S02]  /*00e0*/  LDC.64 R4, c[0x0][0x210] ;  /* 0x00008400ff047b82 */ /* 0x000ee40000000a00 */
[----:B------:R-:W-:-:S04]  /*00f0*/  LEA.HI R3, R3, R0, RZ, 0x8 ;  /* 0x0000000003037211 */ /* 0x000fc800078f40ff */
[----:B------:R-:W-:-:S04]  /*0100*/  SHF.R.S32.HI R3, RZ, 0x8, R3 ;  /* 0x00000008ff037819 */ /* 0x000fc80000011403 */
[----:B------:R-:W-:-:S04]  /*0110*/  LEA.HI R2, R3, R3, RZ, 0x6 ;  /* 0x0000000303027211 */ /* 0x000fc800078f30ff */
[----:B------:R-:W-:-:S04]  /*0120*/  LOP3.LUT R2, R2, 0xffffffc0, RZ, 0xc0, !PT ;  /* 0xffffffc002027812 */ /* 0x000fc800078ec0ff */
[----:B------:R-:W-:-:S05]  /*0130*/  IADD3 R15, R3, -R2, RZ ;  /* 0x80000002030f7210 */ /* 0x000fca0007ffe0ff */
[----:B--2---:R-:W-:-:S05]  /*0140*/  IMAD.WIDE R10, R15, 0x4, R10 ;  /* 0x000000040f0a7825 */ /* 0x004fca00078e020a */
[----:B------:R-:W2:Y:S01]  /*0150*/  LDG.E.EL R2, desc[UR4][R10.64] ;  /* 0x000000040a027981 */ /* 0x000ea2000c2e1900 */
[----:B---3--:R-:W-:-:S04]  /*0160*/  IMAD.WIDE R4, R0, 0x4, R4 ;  /* 0x0000000400047825 */ /* 0x008fc800078e0204 */
[C---:B----4-:R-:W-:Y:S02]  /*0170*/  IMAD.WIDE R12, R15.reuse, 0x4, R12 ;  /* 0x000000040f0c7825 */ /* 0x050fe400078e020c */
[----:B------:R-:W3:Y:S04]  /*0180*/  LDG.E.128 R4, desc[UR4][R4.64] ;  /* 0x0000000404047981 */ /* 0x000ee8000c1e1d00 */
[----:B------:R4:W3:Y:S01]  /*0190*/  LDG.E.EL R3, desc[UR4][R12.64] ;  /* 0x000000040c037981 */ /* 0x0008e2000c2e1900 */
[----:B-----5:R-:W-:-:S04]  /*01a0*/  IMAD.WIDE R16, R15, 0x4, R16 ;  /* 0x000000040f107825 */ /* 0x020fc800078e0210 */
[----:B0-----:R-:W-:Y:S01]  /*01b0*/  IMAD.WIDE R18, R15, 0x4, R18 ;  /* 0x000000040f127825 */ /* 0x001fe200078e0212 */
[----:B------:R0:W5:Y:S03]  /*01c0*/  LDG.E.EL R14, desc[UR4][R16.64] ;  /* 0x00000004100e7981 */ /* 0x000166000c2e1900 */
[C---:B-1----:R-:W-:Y:S01]  /*01d0*/  IMAD.WIDE R8, R0.reuse, 0x4, R8 ;  /* 0x0000000400087825 */ /* 0x042fe200078e0208 */
[----:B------:R-:W5:Y:S01]  /*01e0*/  LDG.E.EL R15, desc[UR4][R18.64] ;  /* 0x00000004120f7981 */ /* 0x000f62000c2e1900 */
[----:B----4-:R-:W1:Y:S04]  /*01f0*/  LDC.64 R12, c[0x0][0x240] ;  /* 0x00009000ff0c7b82 */ /* 0x010e680000000a00 */
[----:B------:R-:W4:Y:S01]  /*0200*/  LDG.E.128 R8, desc[UR4][R8.64] ;  /* 0x0000000408087981 */ /* 0x000f22000c1e1d00 */
[----:B0-----:R-:W-:Y:S01]  /*0210*/  HFMA2.MMA R17, -RZ, RZ, 1.625, 0 ;  /* 0x3e800000ff117435 */ /* 0x001fe200000001ff */
[----:B-1----:R-:W-:-:S04]  /*0220*/  IMAD.WIDE R12, R0, 0x4, R12 ;  /* 0x00000004000c7825 */ /* 0x002fc800078e020c */
[----:B--2---:R-:W-:-:S04]  /*0230*/  FADD R2, R2, 9.9999997473787516356e-06 ;  /* 0x3727c5ac02027421 */ /* 0x004fc80000000000 */
[----:B------:R-:W0:Y:S02]  /*0240*/  MUFU.SQRT R20, R2 ;  /* 0x0000000200147308 */ /* 0x000e240000002000 */
[C---:B0-----:R-:W-:Y:S02]  /*0250*/  FSETP.GT.AND P0, PT, R20.reuse, 8.50705917302346158658e+37, PT ;  /* 0x7e8000001400780b */ /* 0x041fe40003f04000 */
[----:B------:R-:W-:-:S11]  /*0260*/  FSETP.GEU.AND P1, PT, R20, 1.175494350822287508e-38, PT ;  /* 0x008000001400780b */ /* 0x000fd60003f2e000 */
[----:B------:R-:W-:-:S04]  /*0270*/  @P0 FMUL R20, R20, 0.25 ;  /* 0x3e80000014140820 */ /* 0x000fc80000400000 */
[----:B------:R-:W-:-:S06]  /*0280*/  @!P1 FMUL R20, R20, 16777216 ;  /* 0x4b80000014149820 */ /* 0x000fcc0000400000 */
[----:B------:R-:W0:Y:S01]  /*0290*/  MUFU.RCP R20, R20 ;  /* 0x0000001400147308 */ /* 0x000e220000001000 */
[----:B------:R-:W-:Y:S01]  /*02a0*/  FSEL R17, R17, 1, P0 ;  /* 0x3f80000011117808 */ /* 0x000fe20000000000 */
[----:B---3--:R-:W-:-:S04]  /*02b0*/  FADD R16, R4, -R3 ;  /* 0x8000000304107221 */ /* 0x008fc80000000000 */
[----:B------:R-:W-:Y:S01]  /*02c0*/  @!P1 FMUL R17, R17, 16777216 ;  /* 0x4b80000011119820 */ /* 0x000fe20000400000 */
[--C-:B------:R-:W-:Y:S01]  /*02d0*/  FADD R4, R5, -R3.reuse ;  /* 0x8000000305047221 */ /* 0x100fe20000000000 */
[--C-:B------:R-:W-:Y:S01]  /*02e0*/  FADD R2, R7, -R3.reuse ;  /* 0x8000000307027221 */ /* 0x100fe20000000000 */
[----:B------:R-:W-:Y:S01]  /*02f0*/  FADD R6, R6, -R3 ;  /* 0x8000000306067221 */ /* 0x000fe20000000000 */
[----:B0-----:R-:W-:-:S04]  /*0300*/  FMUL R17, R20, R17 ;  /* 0x0000001114117220 */ /* 0x001fc80000400000 */
[C---:B------:R-:W-:Y:S01]  /*0310*/  FMUL R16, R17.reuse, R16 ;  /* 0x0000001011107220 */ /* 0x040fe20000400000 */
[C---:B------:R-:W-:Y:S01]  /*0320*/  FMUL R4, R17.reuse, R4 ;  /* 0x0000000411047220 */ /* 0x040fe20000400000 */
[C---:B------:R-:W-:Y:S01]  /*0330*/  FMUL R2, R17.reuse, R2 ;  /* 0x0000000211027220 */ /* 0x040fe20000400000 */
[----:B------:R-:W-:Y:S01]  /*0340*/  FMUL R6, R17, R6 ;  /* 0x0000000611067220 */ /* 0x000fe20000400000 */
[C-C-:B-----5:R-:W-:Y:S01]  /*0350*/  FFMA R3, R14.reuse, R16, R15.reuse ;  /* 0x000000100e037223 */ /* 0x160fe2000000000f */
[C-C-:B------:R-:W-:Y:S01]  /*0360*/  FFMA R4, R14.reuse, R4, R15.reuse ;  /* 0x000000040e047223 */ /* 0x140fe2000000000f */
[C-C-:B------:R-:W-:Y:S01]  /*0370*/  FFMA R2, R14.reuse, R2, R15.reuse ;  /* 0x000000020e027223 */ /* 0x140fe2000000000f */
[----:B------:R-:W-:Y:S02]  /*0380*/  FFMA R15, R14, R6, R15 ;  /* 0x000000060e0f7223 */ /* 0x000fe4000000000f */
[----:B----4-:R-:W-:Y:S01]  /*0390*/  FSETP.GEU.AND P3, PT, R3, -R8, PT ;  /* 0x800000080300720b */ /* 0x010fe20003f6e000 */
[----:B------:R-:W-:Y:S01]  /*03a0*/  FADD R3, R8, R3 ;  /* 0x0000000308037221 */ /* 0x000fe20000000000 */
[----:B------:R-:W-:Y:S01]  /*03b0*/  FSETP.GEU.AND P2, PT, R4, -R9, PT ;  /* 0x800000090400720b */ /* 0x000fe20003f4e000 */
[----:B------:R-:W-:Y:S01]  /*03c0*/  FADD R4, R9, R4 ;  /* 0x0000000409047221 */ /* 0x000fe20000000000 */
[----:B------:R-:W-:Y:S01]  /*03d0*/  FSETP.GEU.AND P0, PT, R2, -R11, PT ;  /* 0x8000000b0200720b */ /* 0x000fe20003f0e000 */
[----:B------:R-:W-:Y:S01]  /*03e0*/  FADD R2, R11, R2 ;  /* 0x000000020b027221 */ /* 0x000fe20000000000 */
[----:B------:R-:W-:Y:S01]  /*03f0*/  FSETP.GEU.AND P1, PT, R15, -R10, PT ;  /* 0x8000000a0f00720b */ /* 0x000fe20003f2e000 */
[----:B------:R-:W-:Y:S01]  /*0400*/  FADD R10, R10, R15 ;  /* 0x0000000f0a0a7221 */ /* 0x000fe20000000000 */
[----:B------:R-:W-:-:S02]  /*0410*/  SEL R8, R3, RZ, P3 ;  /* 0x000000ff03087207 */ /* 0x000fc40001800000 */
[----:B------:R-:W-:Y:S02]  /*0420*/  SEL R9, R4, RZ, P2 ;  /* 0x000000ff04097207 */ /* 0x000fe40001000000 */
[----:B------:R-:W-:Y:S02]  /*0430*/  SEL R11, R2, RZ, P0 ;  /* 0x000000ff020b7207 */ /* 0x000fe40000000000 */
[----:B------:R-:W-:-:S05]  /*0440*/  SEL R10, R10, RZ, P1 ;  /* 0x000000ff0a0a7207 */ /* 0x000fca0000800000 */
[----:B------:R-:W-:Y:S01]  /*0450*/  STG.E.128 desc[UR4][R12.64], R8 ;  /* 0x000000080c007986 */ /* 0x000fe2000c101d04 */
[----:B------:R-:W-:Y:S05]  /*0460*/  EXIT ;  /* 0x000000000000794d */ /* 0x000fea0003800000 */
.L_x_0:
[----:B------:R-:W-:-:S00]  /*0470*/  BRA `(.L_x_0) ;  /* 0xfffffffc00fc7947 */ /* 0x000fc0000383ffff */
[----:B------:R-:W-:-:S00]  /*0480*/  NOP ;  /* 0x0000000000007918 */ /* 0x000fc00000000000 */
[----:B------:R-:W-:-:S00]  /*0490*/  NOP ;  /* 0x0000000000007918 */ /* 0x000fc00000000000 */
[----:B------:R-:W-:-:S00]  /*04a0*/  NOP ;  /* 0x0000000000007918 */ /* 0x000fc00000000000 */
[----:B------:R-:W-:-:S00]  /*04b0*/  NOP ;  /* 0x0000000000007918 */ /* 0x000fc00000000000 */
[----:B------:R-:W-:-:S00]  /*04c0*/  NOP ;  /* 0x0000000000007918 */ /* 0x000fc00000000000 */
[----:B------:R-:W-:-:S00]  /*04d0*/  NOP ;  /* 0x0000000000007918 */ /* 0x000fc00000000000 */
[----:B------:R-:W-:-:S00]  /*04e0*/  NOP ;  /* 0x0000000000007918 */ /* 0x000fc00000000000 */
[----:B------:R-:W-:-:S00]  /*04f0*/  NOP ;  /* 0x0000000000007918 */ /* 0x000fc00000000000 */
.L_x_1:


//--------------------- .nv.global.init           --------------------------
	.section	.nv.global.init,"aw",@progbits
.nv.global.init:
	.type		_$_str,@object
	.size		_$_str,(_$_str_$_2 - _$_str)
_$_str:
        /*0000*/ 	.byte	0x5f, 0x5f, 0x43, 0x55, 0x44, 0x41, 0x5f, 0x46, 0x54, 0x5a, 0x00
	.type		_$_str_$_2,@object
	.size		_$_str_$_2,(.L_1 - _$_str_$_2)
_$_str_$_2:
        /*000b*/ 	.byte	0x5f, 0x5f, 0x43, 0x55, 0x44, 0x41, 0x5f, 0x50, 0x52, 0x45, 0x43, 0x5f, 0x53, 0x51, 0x52, 0x54
        /*001b*/ 	.byte	0x00
.L_1:


//--------------------- .nv.constant0.triton_poi_fused__native_batch_norm_legit_no_training_add_relu_24 --------------------------
	.section	.nv.constant0.triton_poi_fused__native_batch_norm_legit_no_training_add_relu_24,"a",@progbits
	.sectionflags	@""
	.align	4
.nv.constant0.triton_poi_fused__native_batch_norm_legit_no_training_add_relu_24:
	.zero		588
